	.headerflags	@"EF_CUDA_TEXMODE_UNIFIED EF_CUDA_64BIT_ADDRESS EF_CUDA_ACCELERATORS EF_CUDA_SM90 EF_CUDA_VIRTUAL_SM(EF_CUDA_SM90)"
	.elftype	@"ET_EXEC"


//--------------------- .nv.info                  --------------------------
	.section	.nv.info,"",@"SHT_CUDA_INFO"
	.align	4


	//----- nvinfo : EIATTR_REGCOUNT
	.align		4
        /*0000*/ 	.byte	0x04, 0x2f
        /*0002*/ 	.short	(.L_1 - .L_0)
	.align		4
.L_0:
        /*0004*/ 	.word	index@(triton_poi_fused_im2col_0)
        /*0008*/ 	.word	0x0000000a


	//----- nvinfo : EIATTR_MIN_STACK_SIZE
	.align		4
.L_1:
        /*000c*/ 	.byte	0x04, 0x12
        /*000e*/ 	.short	(.L_3 - .L_2)
	.align		4
.L_2:
        /*0010*/ 	.word	index@(triton_poi_fused_im2col_0)
        /*0014*/ 	.word	0x00000000


	//----- nvinfo : EIATTR_FRAME_SIZE
	.align		4
.L_3:
        /*0018*/ 	.byte	0x04, 0x11
        /*001a*/ 	.short	(.L_5 - .L_4)
	.align		4
.L_4:
        /*001c*/ 	.word	index@(triton_poi_fused_im2col_0)
        /*0020*/ 	.word	0x00000000


	//----- nvinfo : EIATTR_MIN_STACK_SIZE
	.align		4
.L_5:
        /*0024*/ 	.byte	0x04, 0x12
        /*0026*/ 	.short	(.L_7 - .L_6)
	.align		4
.L_6:
        /*0028*/ 	.word	index@(triton_poi_fused_im2col_0)
        /*002c*/ 	.word	0x00000000
.L_7:


//--------------------- .nv.info.triton_poi_fused_im2col_0 --------------------------
	.section	.nv.info.triton_poi_fused_im2col_0,"",@"SHT_CUDA_INFO"
	.sectionflags	@""
	.align	4


	//----- nvinfo : EIATTR_CUDA_API_VERSION
	.align		4
        /*0000*/ 	.byte	0x04, 0x37
        /*0002*/ 	.short	(.L_9 - .L_8)
.L_8:
        /*0004*/ 	.word	0x0000007c


	//----- nvinfo : EIATTR_KPARAM_INFO
	.align		4
.L_9:
        /*0008*/ 	.byte	0x04, 0x17
        /*000a*/ 	.short	(.L_11 - .L_10)
.L_10:
        /*000c*/ 	.word	0x00000000
        /*0010*/ 	.short	0x0001
        /*0012*/ 	.short	0x0008
        /*0014*/ 	.byte	0x00, 0xf0, 0x11, 0x00


	//----- nvinfo : EIATTR_KPARAM_INFO
	.align		4
.L_11:
        /*0018*/ 	.byte	0x04, 0x17
        /*001a*/ 	.short	(.L_13 - .L_12)
.L_12:
        /*001c*/ 	.word	0x00000000
        /*0020*/ 	.short	0x0000
        /*0022*/ 	.short	0x0000
        /*0024*/ 	.byte	0x00, 0xf4, 0x21, 0x00


	//----- nvinfo : EIATTR_SPARSE_MMA_MASK
	.align		4
.L_13:
        /*0028*/ 	.byte	0x03, 0x50
        /*002a*/ 	.short	0x0000


	//----- nvinfo : EIATTR_MAXREG_COUNT
	.align		4
        /*002c*/ 	.byte	0x03, 0x1b
        /*002e*/ 	.short	0x00ff


	//----- nvinfo : EIATTR_EXIT_INSTR_OFFSETS
	.align		4
        /*0030*/ 	.byte	0x04, 0x1c
        /*0032*/ 	.short	(.L_15 - .L_14)


	//   ....[0]....
.L_14:
        /*0034*/ 	.word	0x000000f0


	//   ....[1]....
        /*0038*/ 	.word	0x00000120


	//----- nvinfo : EIATTR_REQNTID
	.align		4
.L_15:
        /*003c*/ 	.byte	0x04, 0x10
        /*003e*/ 	.short	(.L_17 - .L_16)
.L_16:
        /*0040*/ 	.word	0x00000020
        /*0044*/ 	.word	0x00000001
        /*0048*/ 	.word	0x00000001


	//----- nvinfo : EIATTR_CBANK_PARAM_SIZE
	.align		4
.L_17:
        /*004c*/ 	.byte	0x03, 0x19
        /*004e*/ 	.short	0x000c


	//----- nvinfo : EIATTR_PARAM_CBANK
	.align		4
        /*0050*/ 	.byte	0x04, 0x0a
        /*0052*/ 	.short	(.L_19 - .L_18)
	.align		4
.L_18:
        /*0054*/ 	.word	index@(.nv.constant0.triton_poi_fused_im2col_0)
        /*0058*/ 	.short	0x0210
        /*005a*/ 	.short	0x000c


	//----- nvinfo : EIATTR_SW_WAR
	.align		4
.L_19:
        /*005c*/ 	.byte	0x04, 0x36
        /*005e*/ 	.short	(.L_21 - .L_20)
.L_20:
        /*0060*/ 	.word	0x00000008
.L_21:


//--------------------- .nv.callgraph             --------------------------
	.section	.nv.callgraph,"",@"SHT_CUDA_CALLGRAPH"
	.align	4
	.sectionentsize	8
	.align		4
        /*0000*/ 	.word	0x00000000
	.align		4
        /*0004*/ 	.word	0xffffffff
	.align		4
        /*0008*/ 	.word	0x00000000
	.align		4
        /*000c*/ 	.word	0xfffffffe
	.align		4
        /*0010*/ 	.word	0x00000000
	.align		4
        /*0014*/ 	.word	0xfffffffd
	.align		4
        /*0018*/ 	.word	0x00000000
	.align		4
        /*001c*/ 	.word	0xfffffffc


//--------------------- .text.triton_poi_fused_im2col_0 --------------------------
	.section	.text.triton_poi_fused_im2col_0,"ax",@progbits
	.align	128
        .global         triton_poi_fused_im2col_0
        .type           triton_poi_fused_im2col_0,@function
        .size           triton_poi_fused_im2col_0,(.L_x_1 - triton_poi_fused_im2col_0)
        .other          triton_poi_fused_im2col_0,@"STO_CUDA_ENTRY STV_DEFAULT"
triton_poi_fused_im2col_0:
.text.triton_poi_fused_im2col_0:
[----:B------:R-:W0:Y:S02]  /*0000*/  LDC R1, c[0x0][0x28] ;  /* 0x00000a00ff017b82 */ /* 0x000e240000000800 */
[----:B------:R-:W1:Y:S01]  /*0010*/  S2R R4, SR_TID.X ;  /* 0x0000000000047919 */ /* 0x000e620000002100 */
[----:B------:R-:W2:Y:S01]  /*0020*/  LDC.64 R2, c[0x0][0x210] ;  /* 0x00008400ff027b82 */ /* 0x000ea20000000a00 */
[----:B------:R-:W3:Y:S01]  /*0030*/  S2R R5, SR_CTAID.X ;  /* 0x0000000000057919 */ /* 0x000ee20000002500 */
[C---:B-1----:R-:W-:Y:S02]  /*0040*/  LOP3.LUT R0, R4.reuse, 0xf, RZ, 0xc0, !PT ;  /* 0x0000000f04007812 */ /* 0x042fe400078ec0ff */
[----:B------:R-:W-:-:S03]  /*0050*/  LOP3.LUT P0, RZ, R4, 0x10, RZ, 0xc0, !PT ;  /* 0x0000001004ff7812 */ /* 0x000fc6000780c0ff */
[----:B---3--:R-:W-:-:S04]  /*0060*/  IMAD R5, R5, 0x10, R0 ;  /* 0x0000001005057824 */ /* 0x008fc800078e0200 */
[C---:B--2---:R-:W-:Y:S01]  /*0070*/  IMAD.WIDE R2, R5.reuse, 0x8, R2 ;  /* 0x0000000805027825 */ /* 0x044fe200078e0202 */
[----:B------:R-:W-:Y:S02]  /*0080*/  SHF.R.S32.HI R0, RZ, 0x1f, R5 ;  /* 0x0000001fff007819 */ /* 0x000fe40000011405 */
[----:B------:R-:W-:Y:S02]  /*0090*/  ISETP.LT.AND P0, PT, R5, 0xc, !P0 ;  /* 0x0000000c0500780c */ /* 0x000fe40004701270 */
[----:B------:R-:W-:-:S04]  /*00a0*/  LEA.HI R0, R0, R5, RZ, 0x2 ;  /* 0x0000000500007211 */ /* 0x000fc800078f10ff */
[----:B------:R-:W-:-:S05]  /*00b0*/  LOP3.LUT R4, R0, 0xfffffffc, RZ, 0xc0, !PT ;  /* 0xfffffffc00047812 */ /* 0x000fca00078ec0ff */
[----:B------:R-:W-:-:S05]  /*00c0*/  IMAD.IADD R7, R5, 0x1, -R4 ;  /* 0x0000000105077824 */ /* 0x000fca00078e0a04 */
[----:B------:R-:W-:-:S04]  /*00d0*/  LEA.HI.SX32 R4, R0, R7, 0x1e ;  /* 0x0000000700047211 */ /* 0x000fc800078ff2ff */
[----:B------:R-:W-:Y:S01]  /*00e0*/  SHF.R.S32.HI R5, RZ, 0x1f, R4 ;  /* 0x0000001fff057819 */ /* 0x000fe20000011404 */
[----:B------:R-:W-:Y:S06]  /*00f0*/  @!P0 EXIT ;  /* 0x000000000000894d */ /* 0x000fec0003800000 */
[----:B------:R-:W-:Y:S02]  /*0100*/  ULDC.64 UR4, c[0x0][0x208] ;  /* 0x0000820000047ab9 */ /* 0x000fe40000000a00 */
[----:B------:R-:W-:Y:S01]  /*0110*/  STG.E.64 desc[UR4][R2.64], R4 ;  /* 0x0000000402007986 */ /* 0x000fe2000c101b04 */
[----:B------:R-:W-:Y:S05]  /*0120*/  EXIT ;  /* 0x000000000000794d */ /* 0x000fea0003800000 */
.L_x_0:
[----:B------:R-:W-:-:S00]  /*0130*/  BRA `(.L_x_0) ;  /* 0xfffffffc00fc7947 */ /* 0x000fc0000383ffff */
[----:B------:R-:W-:-:S00]  /*0140*/  NOP ;  /* 0x0000000000007918 */ /* 0x000fc00000000000 */
        /* <DEDUP_REMOVED lines=11> */
.L_x_1:


//--------------------- .nv.constant0.triton_poi_fused_im2col_0 --------------------------
	.section	.nv.constant0.triton_poi_fused_im2col_0,"a",@progbits
	.sectionflags	@""
	.align	4
.nv.constant0.triton_poi_fused_im2col_0:
	.zero		540
